	.headerflags	@"EF_CUDA_TEXMODE_UNIFIED EF_CUDA_64BIT_ADDRESS EF_CUDA_ACCELERATORS EF_CUDA_SM90 EF_CUDA_VIRTUAL_SM(EF_CUDA_SM90)"
	.elftype	@"ET_EXEC"


//--------------------- .nv.info                  --------------------------
	.section	.nv.info,"",@"SHT_CUDA_INFO"
	.align	4


	//----- nvinfo : EIATTR_REGCOUNT
	.align		4
        /*0000*/ 	.byte	0x04, 0x2f
        /*0002*/ 	.short	(.L_3 - .L_2)
	.align		4
.L_2:
        /*0004*/ 	.word	index@(triton_per_fused_div_mean_0)
        /*0008*/ 	.word	0x00000010


	//----- nvinfo : EIATTR_MIN_STACK_SIZE
	.align		4
.L_3:
        /*000c*/ 	.byte	0x04, 0x12
        /*000e*/ 	.short	(.L_5 - .L_4)
	.align		4
.L_4:
        /*0010*/ 	.word	index@(triton_per_fused_div_mean_0)
        /*0014*/ 	.word	0x00000000


	//----- nvinfo : EIATTR_FRAME_SIZE
	.align		4
.L_5:
        /*0018*/ 	.byte	0x04, 0x11
        /*001a*/ 	.short	(.L_7 - .L_6)
	.align		4
.L_6:
        /*001c*/ 	.word	index@(triton_per_fused_div_mean_0)
        /*0020*/ 	.word	0x00000000


	//----- nvinfo : EIATTR_MIN_STACK_SIZE
	.align		4
.L_7:
        /*0024*/ 	.byte	0x04, 0x12
        /*0026*/ 	.short	(.L_9 - .L_8)
	.align		4
.L_8:
        /*0028*/ 	.word	index@(triton_per_fused_div_mean_0)
        /*002c*/ 	.word	0x00000000
.L_9:


//--------------------- .nv.info.triton_per_fused_div_mean_0 --------------------------
	.section	.nv.info.triton_per_fused_div_mean_0,"",@"SHT_CUDA_INFO"
	.sectionflags	@""
	.align	4


	//----- nvinfo : EIATTR_CUDA_API_VERSION
	.align		4
        /*0000*/ 	.byte	0x04, 0x37
        /*0002*/ 	.short	(.L_11 - .L_10)
.L_10:
        /*0004*/ 	.word	0x0000007c


	//----- nvinfo : EIATTR_KPARAM_INFO
	.align		4
.L_11:
        /*0008*/ 	.byte	0x04, 0x17
        /*000a*/ 	.short	(.L_13 - .L_12)
.L_12:
        /*000c*/ 	.word	0x00000000
        /*0010*/ 	.short	0x0003
        /*0012*/ 	.short	0x0014
        /*0014*/ 	.byte	0x00, 0xf0, 0x11, 0x00


	//----- nvinfo : EIATTR_KPARAM_INFO
	.align		4
.L_13:
        /*0018*/ 	.byte	0x04, 0x17
        /*001a*/ 	.short	(.L_15 - .L_14)
.L_14:
        /*001c*/ 	.word	0x00000000
        /*0020*/ 	.short	0x0002
        /*0022*/ 	.short	0x0010
        /*0024*/ 	.byte	0x00, 0xf0, 0x11, 0x00


	//----- nvinfo : EIATTR_KPARAM_INFO
	.align		4
.L_15:
        /*0028*/ 	.byte	0x04, 0x17
        /*002a*/ 	.short	(.L_17 - .L_16)
.L_16:
        /*002c*/ 	.word	0x00000000
        /*0030*/ 	.short	0x0001
        /*0032*/ 	.short	0x0008
        /*0034*/ 	.byte	0x00, 0xf4, 0x21, 0x00


	//----- nvinfo : EIATTR_KPARAM_INFO
	.align		4
.L_17:
        /*0038*/ 	.byte	0x04, 0x17
        /*003a*/ 	.short	(.L_19 - .L_18)
.L_18:
        /*003c*/ 	.word	0x00000000
        /*0040*/ 	.short	0x0000
        /*0042*/ 	.short	0x0000
        /*0044*/ 	.byte	0x00, 0xf4, 0x21, 0x00


	//----- nvinfo : EIATTR_SPARSE_MMA_MASK
	.align		4
.L_19:
        /*0048*/ 	.byte	0x03, 0x50
        /*004a*/ 	.short	0x0000


	//----- nvinfo : EIATTR_MAXREG_COUNT
	.align		4
        /*004c*/ 	.byte	0x03, 0x1b
        /*004e*/ 	.short	0x00ff


	//----- nvinfo : EIATTR_COOP_GROUP_MASK_REGIDS
	.align		4
        /*0050*/ 	.byte	0x04, 0x29
        /*0052*/ 	.short	(.L_21 - .L_20)


	//   ....[0]....
.L_20:
        /*0054*/ 	.word	0xffffffff


	//   ....[1]....
        /*0058*/ 	.word	0xffffffff


	//   ....[2]....
        /*005c*/ 	.word	0xffffffff


	//   ....[3]....
        /*0060*/ 	.word	0xffffffff


	//----- nvinfo : EIATTR_COOP_GROUP_INSTR_OFFSETS
	.align		4
.L_21:
        /*0064*/ 	.byte	0x04, 0x28
        /*0066*/ 	.short	(.L_23 - .L_22)


	//   ....[0]....
.L_22:
        /*0068*/ 	.word	0x000002e0


	//   ....[1]....
        /*006c*/ 	.word	0x00000310


	//   ....[2]....
        /*0070*/ 	.word	0x00000330


	//   ....[3]....
        /*0074*/ 	.word	0x00000360


	//----- nvinfo : EIATTR_EXIT_INSTR_OFFSETS
	.align		4
.L_23:
        /*0078*/ 	.byte	0x04, 0x1c
        /*007a*/ 	.short	(.L_25 - .L_24)


	//   ....[0]....
.L_24:
        /*007c*/ 	.word	0x00000390


	//   ....[1]....
        /*0080*/ 	.word	0x000003b0


	//----- nvinfo : EIATTR_REQNTID
	.align		4
.L_25:
        /*0084*/ 	.byte	0x04, 0x10
        /*0086*/ 	.short	(.L_27 - .L_26)
.L_26:
        /*0088*/ 	.word	0x00000040
        /*008c*/ 	.word	0x00000001
        /*0090*/ 	.word	0x00000001


	//----- nvinfo : EIATTR_CBANK_PARAM_SIZE
	.align		4
.L_27:
        /*0094*/ 	.byte	0x03, 0x19
        /*0096*/ 	.short	0x0018


	//----- nvinfo : EIATTR_PARAM_CBANK
	.align		4
        /*0098*/ 	.byte	0x04, 0x0a
        /*009a*/ 	.short	(.L_29 - .L_28)
	.align		4
.L_28:
        /*009c*/ 	.word	index@(.nv.constant0.triton_per_fused_div_mean_0)
        /*00a0*/ 	.short	0x0210
        /*00a2*/ 	.short	0x0018


	//----- nvinfo : EIATTR_SW_WAR
	.align		4
.L_29:
        /*00a4*/ 	.byte	0x04, 0x36
        /*00a6*/ 	.short	(.L_31 - .L_30)
.L_30:
        /*00a8*/ 	.word	0x00000008
.L_31:


//--------------------- .nv.callgraph             --------------------------
	.section	.nv.callgraph,"",@"SHT_CUDA_CALLGRAPH"
	.align	4
	.sectionentsize	8
	.align		4
        /*0000*/ 	.word	0x00000000
	.align		4
        /*0004*/ 	.word	0xffffffff
	.align		4
        /*0008*/ 	.word	0x00000000
	.align		4
        /*000c*/ 	.word	0xfffffffe
	.align		4
        /*0010*/ 	.word	0x00000000
	.align		4
        /*0014*/ 	.word	0xfffffffd
	.align		4
        /*0018*/ 	.word	0x00000000
	.align		4
        /*001c*/ 	.word	0xfffffffc


//--------------------- .nv.constant4             --------------------------
	.section	.nv.constant4,"a",@progbits
	.align	8
	.align		8
.nv.constant4:
        /*0000*/ 	.dword	_$_str
	.align		8
        /*0008*/ 	.dword	_$_str_$_2


//--------------------- .text.triton_per_fused_div_mean_0 --------------------------
	.section	.text.triton_per_fused_div_mean_0,"ax",@progbits
	.align	128
        .global         triton_per_fused_div_mean_0
        .type           triton_per_fused_div_mean_0,@function
        .size           triton_per_fused_div_mean_0,(.L_x_1 - triton_per_fused_div_mean_0)
        .other          triton_per_fused_div_mean_0,@"STO_CUDA_ENTRY STV_DEFAULT"
triton_per_fused_div_mean_0:
.text.triton_per_fused_div_mean_0:
[----:B------:R-:W0:Y:S02]  /*0000*/  LDC R1, c[0x0][0x28] ;  /* 0x00000a00ff017b82 */ /* 0x000e240000000800 */
[----:B------:R-:W1:Y:S01]  /*0010*/  S2R R4, SR_CTAID.X ;  /* 0x0000000000047919 */ /* 0x000e620000002500 */
[----:B------:R-:W2:Y:S01]  /*0020*/  LDC.64 R2, c[0x0][0x210] ;  /* 0x00008400ff027b82 */ /* 0x000ea20000000a00 */
[----:B------:R-:W-:Y:S01]  /*0030*/  CS2R R8, SRZ ;  /* 0x0000000000087805 */ /* 0x000fe2000001ff00 */
[----:B------:R-:W-:Y:S01]  /*0040*/  ULDC.64 UR4, c[0x0][0x208] ;  /* 0x0000820000047ab9 */ /* 0x000fe20000000a00 */
[----:B------:R-:W3:Y:S01]  /*0050*/  S2R R0, SR_TID.X ;  /* 0x0000000000007919 */ /* 0x000ee20000002100 */
[----:B-1----:R-:W-:Y:S02]  /*0060*/  SHF.R.S32.HI R5, RZ, 0x1f, R4 ;  /* 0x0000001fff057819 */ /* 0x002fe40000011404 */
[----:B------:R-:W-:Y:S02]  /*0070*/  ISETP.GE.AND P0, PT, R4, 0x10, PT ;  /* 0x000000100400780c */ /* 0x000fe40003f06270 */
[----:B------:R-:W-:-:S05]  /*0080*/  LEA.HI R5, R5, R4, RZ, 0x2 ;  /* 0x0000000405057211 */ /* 0x000fca00078f10ff */
[----:B------:R-:W-:-:S05]  /*0090*/  IMAD.SHL.U32 R5, R5, 0x10, RZ ;  /* 0x0000001005057824 */ /* 0x000fca00078e00ff */
[----:B------:R-:W-:-:S04]  /*00a0*/  LOP3.LUT R5, R5, 0xffffffc0, RZ, 0xc0, !PT ;  /* 0xffffffc005057812 */ /* 0x000fc800078ec0ff */
[----:B---3--:R-:W-:-:S05]  /*00b0*/  LOP3.LUT R5, R5, 0xf, R0, 0xf8, !PT ;  /* 0x0000000f05057812 */ /* 0x008fca00078ef800 */
[----:B--2---:R-:W-:Y:S01]  /*00c0*/  IMAD.WIDE R6, R5, 0x4, R2 ;  /* 0x0000000405067825 */ /* 0x004fe200078e0202 */
[----:B------:R-:W-:-:S04]  /*00d0*/  CS2R R10, SRZ ;  /* 0x00000000000a7805 */ /* 0x000fc8000001ff00 */
[----:B------:R-:W2:Y:S04]  /*00e0*/  @!P0 LDG.E.EL R9, desc[UR4][R6.64+0x40] ;  /* 0x0000400406098981 */ /* 0x000ea8000c2e1900 */
[----:B------:R-:W3:Y:S04]  /*00f0*/  @!P0 LDG.E.EL R8, desc[UR4][R6.64] ;  /* 0x0000000406088981 */ /* 0x000ee8000c2e1900 */
[----:B------:R-:W4:Y:S04]  /*0100*/  @!P0 LDG.E.EL R10, desc[UR4][R6.64+0x80] ;  /* 0x00008004060a8981 */ /* 0x000f28000c2e1900 */
[----:B------:R-:W5:Y:S01]  /*0110*/  @!P0 LDG.E.EL R11, desc[UR4][R6.64+0xc0] ;  /* 0x0000c004060b8981 */ /* 0x000f62000c2e1900 */
[----:B------:R-:W-:-:S05]  /*0120*/  LOP3.LUT R5, R0, 0xf, RZ, 0xc0, !PT ;  /* 0x0000000f00057812 */ /* 0x000fca00078ec0ff */
[----:B------:R-:W-:-:S04]  /*0130*/  IMAD R5, R4, 0x10, R5 ;  /* 0x0000001004057824 */ /* 0x000fc800078e0205 */
[----:B------:R-:W-:-:S04]  /*0140*/  IMAD.WIDE R2, R5, 0x4, R2 ;  /* 0x0000000405027825 */ /* 0x000fc800078e0202 */
[----:B------:R-:W-:-:S06]  /*0150*/  IMAD.MOV.U32 R5, RZ, RZ, RZ ;  /* 0x000000ffff057224 */ /* 0x000fcc00078e00ff */
[----:B------:R-:W5:Y:S01]  /*0160*/  @!P0 LDG.E R5, desc[UR4][R2.64] ;  /* 0x0000000402058981 */ /* 0x000f62000c1e1900 */
[----:B--2---:R-:W-:Y:S02]  /*0170*/  SEL R12, R9, RZ, !P0 ;  /* 0x000000ff090c7207 */ /* 0x004fe40004000000 */
[----:B---3--:R-:W-:-:S03]  /*0180*/  SEL R9, R8, RZ, !P0 ;  /* 0x000000ff08097207 */ /* 0x008fc60004000000 */
[----:B------:R-:W-:Y:S01]  /*0190*/  FMUL R8, R12, R12 ;  /* 0x0000000c0c087220 */ /* 0x000fe20000400000 */
[----:B----4-:R-:W-:-:S03]  /*01a0*/  SEL R13, R10, RZ, !P0 ;  /* 0x000000ff0a0d7207 */ /* 0x010fc60004000000 */
[----:B------:R-:W-:Y:S01]  /*01b0*/  FFMA R8, R9, R9, R8 ;  /* 0x0000000909087223 */ /* 0x000fe20000000008 */
[----:B-----5:R-:W-:-:S03]  /*01c0*/  SEL R11, R11, RZ, !P0 ;  /* 0x000000ff0b0b7207 */ /* 0x020fc60004000000 */
[----:B------:R-:W-:-:S04]  /*01d0*/  FFMA R8, R13, R13, R8 ;  /* 0x0000000d0d087223 */ /* 0x000fc80000000008 */
[----:B------:R-:W-:-:S04]  /*01e0*/  FFMA R8, R11, R11, R8 ;  /* 0x0000000b0b087223 */ /* 0x000fc80000000008 */
[----:B------:R-:W1:Y:S01]  /*01f0*/  MUFU.SQRT R6, R8 ;  /* 0x0000000800067308 */ /* 0x000e620000002000 */
[----:B------:R-:W-:Y:S02]  /*0200*/  SEL R5, R5, RZ, !P0 ;  /* 0x000000ff05057207 */ /* 0x000fe40004000000 */
[C---:B-1----:R-:W-:Y:S02]  /*0210*/  FSETP.GT.AND P1, PT, R6.reuse, 9.9999999600419720025e-13, PT ;  /* 0x2b8cbccc0600780b */ /* 0x042fe40003f24000 */
[----:B------:R-:W-:-:S11]  /*0220*/  FSETP.NAN.AND P2, PT, R6, R6, PT ;  /* 0x000000060600720b */ /* 0x000fd60003f48000 */
[----:B------:R-:W-:-:S04]  /*0230*/  @!P1 FSEL R6, R6, 9.9999999600419720025e-13, P2 ;  /* 0x2b8cbccc06069808 */ /* 0x000fc80001000000 */
[C---:B------:R-:W-:Y:S02]  /*0240*/  FSETP.GT.AND P1, PT, R6.reuse, 8.50705917302346158658e+37, PT ;  /* 0x7e8000000600780b */ /* 0x040fe40003f24000 */
[----:B------:R-:W-:-:S11]  /*0250*/  FSETP.GEU.AND P2, PT, R6, 1.175494350822287508e-38, PT ;  /* 0x008000000600780b */ /* 0x000fd60003f4e000 */
[----:B------:R-:W-:Y:S01]  /*0260*/  @P1 FMUL R6, R6, 0.25 ;  /* 0x3e80000006061820 */ /* 0x000fe20000400000 */
[----:B------:R-:W-:-:S03]  /*0270*/  @P1 FMUL R5, R5, 0.25 ;  /* 0x3e80000005051820 */ /* 0x000fc60000400000 */
[----:B------:R-:W-:Y:S01]  /*0280*/  @!P2 FMUL R6, R6, 16777216 ;  /* 0x4b8000000606a820 */ /* 0x000fe20000400000 */
[----:B------:R-:W-:-:S05]  /*0290*/  @!P2 FMUL R5, R5, 16777216 ;  /* 0x4b8000000505a820 */ /* 0x000fca0000400000 */
[----:B------:R-:W1:Y:S02]  /*02a0*/  MUFU.RCP R6, R6 ;  /* 0x0000000600067308 */ /* 0x000e640000001000 */
[----:B-1----:R-:W-:-:S05]  /*02b0*/  FMUL R5, R6, R5 ;  /* 0x0000000506057220 */ /* 0x002fca0000400000 */
[----:B------:R-:W-:Y:S02]  /*02c0*/  FSEL R7, R5, RZ, !P0 ;  /* 0x000000ff05077208 */ /* 0x000fe40004000000 */
[----:B------:R-:W-:-:S03]  /*02d0*/  LOP3.LUT P0, RZ, R0, 0x3f, RZ, 0xc0, !PT ;  /* 0x0000003f00ff7812 */ /* 0x000fc6000780c0ff */
[----:B------:R-:W1:Y:S01]  /*02e0*/  SHFL.BFLY PT, R2, R7, 0x8, 0x1f ;  /* 0x0d001f0007027f89 */ /* 0x000e6200000e0000 */
[----:B------:R-:W-:Y:S01]  /*02f0*/  ISETP.LT.AND P0, PT, R4, 0x10, !P0 ;  /* 0x000000100400780c */ /* 0x000fe20004701270 */
[----:B-1----:R-:W-:-:S05]  /*0300*/  FADD R8, R7, R2 ;  /* 0x0000000207087221 */ /* 0x002fca0000000000 */
[----:B------:R-:W1:Y:S02]  /*0310*/  SHFL.BFLY PT, R3, R8, 0x4, 0x1f ;  /* 0x0c801f0008037f89 */ /* 0x000e6400000e0000 */
[----:B-1----:R-:W-:-:S05]  /*0320*/  FADD R9, R8, R3 ;  /* 0x0000000308097221 */ /* 0x002fca0000000000 */
[----:B------:R-:W1:Y:S02]  /*0330*/  SHFL.BFLY PT, R2, R9, 0x2, 0x1f ;  /* 0x0c401f0009027f89 */ /* 0x000e6400000e0000 */
[----:B-1----:R-:W-:Y:S02]  /*0340*/  FADD R6, R9, R2 ;  /* 0x0000000209067221 */ /* 0x002fe40000000000 */
[----:B------:R-:W1:Y:S03]  /*0350*/  LDC.64 R2, c[0x0][0x218] ;  /* 0x00008600ff027b82 */ /* 0x000e660000000a00 */
[----:B------:R-:W2:Y:S01]  /*0360*/  SHFL.BFLY PT, R11, R6, 0x1, 0x1f ;  /* 0x0c201f00060b7f89 */ /* 0x000ea200000e0000 */
[----:B-1----:R-:W-:-:S04]  /*0370*/  IMAD.WIDE R4, R4, 0x4, R2 ;  /* 0x0000000404047825 */ /* 0x002fc800078e0202 */
[----:B--2---:R-:W-:Y:S01]  /*0380*/  FADD R11, R6, R11 ;  /* 0x0000000b060b7221 */ /* 0x004fe20000000000 */
[----:B------:R-:W-:Y:S06]  /*0390*/  @!P0 EXIT ;  /* 0x000000000000894d */ /* 0x000fec0003800000 */
[----:B------:R-:W-:Y:S01]  /*03a0*/  STG.E desc[UR4][R4.64], R11 ;  /* 0x0000000b04007986 */ /* 0x000fe2000c101904 */
[----:B------:R-:W-:Y:S05]  /*03b0*/  EXIT ;  /* 0x000000000000794d */ /* 0x000fea0003800000 */
.L_x_0:
[----:B------:R-:W-:-:S00]  /*03c0*/  BRA `(.L_x_0) ;  /* 0xfffffffc00fc7947 */ /* 0x000fc0000383ffff */
[----:B------:R-:W-:-:S00]  /*03d0*/  NOP ;  /* 0x0000000000007918 */ /* 0x000fc00000000000 */
        /* <DEDUP_REMOVED lines=10> */
.L_x_1:


//--------------------- .nv.global.init           --------------------------
	.section	.nv.global.init,"aw",@progbits
.nv.global.init:
	.type		_$_str,@object
	.size		_$_str,(_$_str_$_2 - _$_str)
_$_str:
        /*0000*/ 	.byte	0x5f, 0x5f, 0x43, 0x55, 0x44, 0x41, 0x5f, 0x46, 0x54, 0x5a, 0x00
	.type		_$_str_$_2,@object
	.size		_$_str_$_2,(.L_1 - _$_str_$_2)
_$_str_$_2:
        /*000b*/ 	.byte	0x5f, 0x5f, 0x43, 0x55, 0x44, 0x41, 0x5f, 0x50, 0x52, 0x45, 0x43, 0x5f, 0x53, 0x51, 0x52, 0x54
        /*001b*/ 	.byte	0x00
.L_1:


//--------------------- .nv.constant0.triton_per_fused_div_mean_0 --------------------------
	.section	.nv.constant0.triton_per_fused_div_mean_0,"a",@progbits
	.sectionflags	@""
	.align	4
.nv.constant0.triton_per_fused_div_mean_0:
	.zero		552
